//
// Generated by NVIDIA NVVM Compiler
//
// Compiler Build ID: CL-36424714
// Cuda compilation tools, release 13.0, V13.0.88
// Based on NVVM 20.0.0
//

.version 9.0
.target sm_100
.address_size 64

	// .globl	_Z13computeKernelPii
.extern .func  (.param .b32 func_retval0) vprintf
(
	.param .b64 vprintf_param_0,
	.param .b64 vprintf_param_1
)
;
.const .align 4 .b8 d_constData[40];
.global .align 1 .b8 $str[56] = {75, 101, 114, 110, 101, 108, 32, 115, 101, 101, 115, 32, 99, 111, 110, 115, 116, 97, 110, 116, 32, 100, 97, 116, 97, 58, 32, 118, 97, 108, 49, 61, 37, 100, 44, 32, 118, 97, 108, 50, 61, 37, 46, 50, 102, 44, 32, 110, 97, 109, 101, 61, 37, 115, 10};

.visible .entry _Z13computeKernelPii(
	.param .u64 .ptr .align 1 _Z13computeKernelPii_param_0,
	.param .u32 _Z13computeKernelPii_param_1
)
{
	.local .align 8 .b8 	__local_depot0[24];
	.reg .b64 	%SP;
	.reg .b64 	%SPL;
	.reg .pred 	%p<3>;
	.reg .b32 	%r<12>;
	.reg .b32 	%f<5>;
	.reg .b64 	%rd<12>;
	.reg .b64 	%fd<2>;

	mov.u64 	%SPL, __local_depot0;
	cvta.local.u64 	%SP, %SPL;
	ld.param.u64 	%rd1, [_Z13computeKernelPii_param_0];
	ld.param.u32 	%r2, [_Z13computeKernelPii_param_1];
	mov.u32 	%r3, %ctaid.x;
	mov.u32 	%r4, %ntid.x;
	mov.u32 	%r5, %tid.x;
	mad.lo.s32 	%r1, %r3, %r4, %r5;
	setp.ge.s32 	%p1, %r1, %r2;
	@%p1 bra 	$L__BB0_2;
	cvta.to.global.u64 	%rd2, %rd1;
	ld.const.u32 	%r6, [d_constData];
	ld.const.f32 	%f1, [d_constData+4];
	cvt.rn.f32.s32 	%f2, %r1;
	mul.f32 	%f3, %f1, %f2;
	cvt.rzi.s32.f32 	%r7, %f3;
	add.s32 	%r8, %r7, %r6;
	mul.wide.s32 	%rd3, %r1, 4;
	add.s64 	%rd4, %rd2, %rd3;
	st.global.u32 	[%rd4], %r8;
$L__BB0_2:
	setp.ne.s32 	%p2, %r1, 0;
	@%p2 bra 	$L__BB0_4;
	add.u64 	%rd5, %SP, 0;
	add.u64 	%rd6, %SPL, 0;
	mov.u64 	%rd7, d_constData;
	ld.const.u32 	%r9, [d_constData];
	ld.const.f32 	%f4, [d_constData+4];
	cvt.f64.f32 	%fd1, %f4;
	st.local.u32 	[%rd6], %r9;
	st.local.f64 	[%rd6+8], %fd1;
	cvta.const.u64 	%rd8, %rd7;
	add.s64 	%rd9, %rd8, 8;
	st.local.u64 	[%rd6+16], %rd9;
	mov.u64 	%rd10, $str;
	cvta.global.u64 	%rd11, %rd10;
	{ // callseq 0, 0
	.param .b64 param0;
	st.param.b64 	[param0], %rd11;
	.param .b64 param1;
	st.param.b64 	[param1], %rd5;
	.param .b32 retval0;
	call.uni (retval0), 
	vprintf, 
	(
	param0, 
	param1
	);
	ld.param.b32 	%r10, [retval0];
	} // callseq 0
$L__BB0_4:
	ret;

}


// ===== COMPILED SASS (sm_100) =====

	.target	sm_100

	.elftype	@"ET_EXEC"


//--------------------- .note.nv.tkinfo           --------------------------
	.section	.note.nv.tkinfo,"",@"SHT_NOTE"
	.sectionflags	@"SHF_NOTE_NV_TKINFO"
	.tkinfo
        /*0018*/ 	.word	0x00000002
        /*0030*/ 	.string	""
        /*0030*/ 	.string	"ptxas"
        /*0030*/ 	.string	"Cuda compilation tools, release 13.0, V13.0.88"
        /*0030*/ 	.string	"Build cuda_13.0.r13.0/compiler.36424714_0"
        /*0030*/ 	.string	"-arch sm_100 -m 64 "



//--------------------- .note.nv.cuinfo           --------------------------
	.section	.note.nv.cuinfo,"",@"SHT_NOTE"
	.sectionflags	@"SHF_NOTE_NV_CUINFO"
        /*0018*/ 	.short	0x0002
        /*001a*/ 	.short	0x0064
        /*001c*/ 	.short	0x0082
	.zero		2


//--------------------- .nv.info                  --------------------------
	.section	.nv.info,"",@"SHT_CUDA_INFO"
	.align	4


	//----- nvinfo : EIATTR_REGCOUNT
	.align		4
        /*0000*/ 	.byte	0x04, 0x2f
        /*0002*/ 	.short	(.L_3 - .L_2)
	.align		4
.L_2:
        /*0004*/ 	.word	index@(_Z13computeKernelPii)
        /*0008*/ 	.word	0x00000018


	//----- nvinfo : EIATTR_FRAME_SIZE
	.align		4
.L_3:
        /*000c*/ 	.byte	0x04, 0x11
        /*000e*/ 	.short	(.L_5 - .L_4)
	.align		4
.L_4:
        /*0010*/ 	.word	index@(_Z13computeKernelPii)
        /*0014*/ 	.word	0x00000018


	//----- nvinfo : EIATTR_MIN_STACK_SIZE
	.align		4
.L_5:
        /*0018*/ 	.byte	0x04, 0x12
        /*001a*/ 	.short	(.L_7 - .L_6)
	.align		4
.L_6:
        /*001c*/ 	.word	index@(_Z13computeKernelPii)
        /*0020*/ 	.word	0x00000018
.L_7:


//--------------------- .nv.compat                --------------------------
	.section	.nv.compat,"",@"SHT_CUDA_COMPAT_INFO"
	.align	4
        /*0000*/ 	.byte	0x02, 0x09, 0x00, 0x00, 0x02, 0x02, 0x01, 0x00, 0x02, 0x05, 0x05, 0x00, 0x03, 0x07, 0x01, 0x01
        /*0010*/ 	.byte	0x02, 0x03, 0x00, 0x00, 0x02, 0x06, 0x01, 0x00, 0x04, 0x0b, 0x08, 0x00, 0x09, 0x00, 0x00, 0x00
        /*0020*/ 	.byte	0x00, 0x00, 0x00, 0x00


//--------------------- .nv.info._Z13computeKernelPii --------------------------
	.section	.nv.info._Z13computeKernelPii,"",@"SHT_CUDA_INFO"
	.sectionflags	@""
	.align	4


	//----- nvinfo : EIATTR_CUDA_API_VERSION
	.align		4
        /*0000*/ 	.byte	0x04, 0x37
        /*0002*/ 	.short	(.L_9 - .L_8)
.L_8:
        /*0004*/ 	.word	0x00000082


	//----- nvinfo : EIATTR_KPARAM_INFO
	.align		4
.L_9:
        /*0008*/ 	.byte	0x04, 0x17
        /*000a*/ 	.short	(.L_11 - .L_10)
.L_10:
        /*000c*/ 	.word	0x00000000
        /*0010*/ 	.short	0x0001
        /*0012*/ 	.short	0x0008
        /*0014*/ 	.byte	0x00, 0xf0, 0x11, 0x00


	//----- nvinfo : EIATTR_KPARAM_INFO
	.align		4
.L_11:
        /*0018*/ 	.byte	0x04, 0x17
        /*001a*/ 	.short	(.L_13 - .L_12)
.L_12:
        /*001c*/ 	.word	0x00000000
        /*0020*/ 	.short	0x0000
        /*0022*/ 	.short	0x0000
        /*0024*/ 	.byte	0x00, 0xf5, 0x21, 0x00


	//----- nvinfo : EIATTR_SPARSE_MMA_MASK
	.align		4
.L_13:
        /*0028*/ 	.byte	0x03, 0x50
        /*002a*/ 	.short	0x0000


	//----- nvinfo : EIATTR_MAXREG_COUNT
	.align		4
        /*002c*/ 	.byte	0x03, 0x1b
        /*002e*/ 	.short	0x00ff


	//----- nvinfo : EIATTR_EXTERNS
	.align		4
        /*0030*/ 	.byte	0x04, 0x0f
        /*0032*/ 	.short	(.L_15 - .L_14)


	//   ....[0]....
	.align		4
.L_14:
        /*0034*/ 	.word	index@(vprintf)


	//----- nvinfo : EIATTR_MERCURY_ISA_VERSION
	.align		4
.L_15:
        /*0038*/ 	.byte	0x03, 0x5f
        /*003a*/ 	.short	0x0101


	//----- nvinfo : EIATTR_VRC_CTA_INIT_COUNT
	.align		4
        /*003c*/ 	.byte	0x02, 0x4a
	.zero		1
	.zero		1


	//----- nvinfo : EIATTR_SYSCALL_OFFSETS
	.align		4
        /*0040*/ 	.byte	0x04, 0x46
        /*0042*/ 	.short	(.L_17 - .L_16)


	//   ....[0]....
.L_16:
        /*0044*/ 	.word	0x00000270


	//----- nvinfo : EIATTR_EXIT_INSTR_OFFSETS
	.align		4
.L_17:
        /*0048*/ 	.byte	0x04, 0x1c
        /*004a*/ 	.short	(.L_19 - .L_18)


	//   ....[0]....
.L_18:
        /*004c*/ 	.word	0x00000160


	//   ....[1]....
        /*0050*/ 	.word	0x00000280


	//----- nvinfo : EIATTR_CRS_STACK_SIZE
	.align		4
.L_19:
        /*0054*/ 	.byte	0x04, 0x1e
        /*0056*/ 	.short	(.L_21 - .L_20)
.L_20:
        /*0058*/ 	.word	0x00000000


	//----- nvinfo : EIATTR_CBANK_PARAM_SIZE
	.align		4
.L_21:
        /*005c*/ 	.byte	0x03, 0x19
        /*005e*/ 	.short	0x000c


	//----- nvinfo : EIATTR_PARAM_CBANK
	.align		4
        /*0060*/ 	.byte	0x04, 0x0a
        /*0062*/ 	.short	(.L_23 - .L_22)
	.align		4
.L_22:
        /*0064*/ 	.word	index@(.nv.constant0._Z13computeKernelPii)
        /*0068*/ 	.short	0x0380
        /*006a*/ 	.short	0x000c


	//----- nvinfo : EIATTR_SW_WAR
	.align		4
.L_23:
        /*006c*/ 	.byte	0x04, 0x36
        /*006e*/ 	.short	(.L_25 - .L_24)
.L_24:
        /*0070*/ 	.word	0x00000008
.L_25:


//--------------------- .nv.callgraph             --------------------------
	.section	.nv.callgraph,"",@"SHT_CUDA_CALLGRAPH"
	.align	4
	.sectionentsize	8
	.align		4
        /*0000*/ 	.word	0x00000000
	.align		4
        /*0004*/ 	.word	0xffffffff
	.align		4
        /*0008*/ 	.word	index@(_Z13computeKernelPii)
	.align		4
        /*000c*/ 	.word	index@(vprintf)
	.align		4
        /*0010*/ 	.word	0x00000000
	.align		4
        /*0014*/ 	.word	0xfffffffe
	.align		4
        /*0018*/ 	.word	0x00000000
	.align		4
        /*001c*/ 	.word	0xfffffffd
	.align		4
        /*0020*/ 	.word	0x00000000
	.align		4
        /*0024*/ 	.word	0xfffffffc


//--------------------- .nv.constant4             --------------------------
	.section	.nv.constant4,"a",@progbits
	.align	8
	.align		8
.nv.constant4:
        /*0000*/ 	.dword	vprintf
	.align		8
        /*0008*/ 	.dword	$str


//--------------------- .nv.constant3             --------------------------
	.section	.nv.constant3,"a",@progbits
	.align	4
.nv.constant3:
	.type		d_constData,@object
	.size		d_constData,(.L_0 - d_constData)
d_constData:
	.zero		40
.L_0:


//--------------------- .text._Z13computeKernelPii --------------------------
	.section	.text._Z13computeKernelPii,"ax",@progbits
	.align	128
        .global         _Z13computeKernelPii
        .type           _Z13computeKernelPii,@function
        .size           _Z13computeKernelPii,(.L_x_2 - _Z13computeKernelPii)
        .other          _Z13computeKernelPii,@"STO_CUDA_ENTRY STV_DEFAULT"
_Z13computeKernelPii:
.text._Z13computeKernelPii:
[----:B------:R-:W0:Y:S01]  /*0000*/  LDC R1, c[0x0][0x37c] ;  /* 0x0000df00ff017b82 */ /* 0x000e220000000800 */
[----:B------:R-:W1:Y:S01]  /*0010*/  S2R R0, SR_TID.X ;  /* 0x0000000000007919 */ /* 0x000e620000002100 */
[----:B------:R-:W2:Y:S06]  /*0020*/  LDCU UR7, c[0x0][0x2fc] ;  /* 0x00005f80ff0777ac */ /* 0x000eac0008000800 */
[----:B------:R-:W1:Y:S01]  /*0030*/  S2UR UR4, SR_CTAID.X ;  /* 0x00000000000479c3 */ /* 0x000e620000002500 */
[----:B0-----:R-:W-:Y:S01]  /*0040*/  VIADD R1, R1, 0xffffffe8 ;  /* 0xffffffe801017836 */ /* 0x001fe20000000000 */
[----:B------:R-:W0:Y:S01]  /*0050*/  LDCU UR5, c[0x0][0x388] ;  /* 0x00007100ff0577ac */ /* 0x000e220008000800 */
[----:B------:R-:W3:Y:S05]  /*0060*/  LDCU UR6, c[0x0][0x2f8] ;  /* 0x00005f00ff0677ac */ /* 0x000eea0008000800 */
[----:B------:R-:W1:Y:S02]  /*0070*/  LDC R5, c[0x0][0x360] ;  /* 0x0000d800ff057b82 */ /* 0x000e640000000800 */
[----:B-1----:R-:W-:-:S05]  /*0080*/  IMAD R5, R5, UR4, R0 ;  /* 0x0000000405057c24 */ /* 0x002fca000f8e0200 */
[C---:B0-----:R-:W-:Y:S01]  /*0090*/  ISETP.GE.AND P0, PT, R5.reuse, UR5, PT ;  /* 0x0000000505007c0c */ /* 0x041fe2000bf06270 */
[----:B------:R-:W0:Y:S01]  /*00a0*/  LDCU.64 UR4, c[0x0][0x358] ;  /* 0x00006b00ff0477ac */ /* 0x000e220008000a00 */
[----:B------:R-:W-:-:S11]  /*00b0*/  ISETP.NE.AND P1, PT, R5, RZ, PT ;  /* 0x000000ff0500720c */ /* 0x000fd60003f25270 */
[----:B------:R-:W1:Y:S01]  /*00c0*/  @!P0 LDC.64 R6, c[0x3][RZ] ;  /* 0x00c00000ff068b82 */ /* 0x000e620000000a00 */
[----:B------:R-:W-:-:S07]  /*00d0*/  @!P0 I2FP.F32.S32 R0, R5 ;  /* 0x0000000500008245 */ /* 0x000fce0000201400 */
[----:B------:R-:W4:Y:S01]  /*00e0*/  @!P0 LDC.64 R2, c[0x0][0x380] ;  /* 0x0000e000ff028b82 */ /* 0x000f220000000a00 */
[----:B-1----:R-:W-:-:S04]  /*00f0*/  @!P0 FMUL R0, R0, R7 ;  /* 0x0000000700008220 */ /* 0x002fc80000400000 */
[----:B------:R-:W1:Y:S01]  /*0100*/  @!P0 F2I.TRUNC.NTZ R7, R0 ;  /* 0x0000000000078305 */ /* 0x000e62000020f100 */
[----:B----4-:R-:W-:-:S04]  /*0110*/  @!P0 IMAD.WIDE R2, R5, 0x4, R2 ;  /* 0x0000000405028825 */ /* 0x010fc800078e0202 */
[----:B-1----:R-:W-:Y:S01]  /*0120*/  @!P0 IMAD.IADD R9, R7, 0x1, R6 ;  /* 0x0000000107098824 */ /* 0x002fe200078e0206 */
[----:B---3--:R-:W-:-:S04]  /*0130*/  IADD3 R6, P2, PT, R1, UR6, RZ ;  /* 0x0000000601067c10 */ /* 0x008fc8000ff5e0ff */
[----:B--2---:R-:W-:Y:S01]  /*0140*/  IADD3.X R7, PT, PT, RZ, UR7, RZ, P2, !PT ;  /* 0x00000007ff077c10 */ /* 0x004fe200097fe4ff */
[----:B0-----:R0:W-:Y:S01]  /*0150*/  @!P0 STG.E desc[UR4][R2.64], R9 ;  /* 0x0000000902008986 */ /* 0x0011e2000c101904 */
[----:B------:R-:W-:Y:S07]  /*0160*/  @P1 EXIT ;  /* 0x000000000000194d */ /* 0x000fee0003800000 */
[----:B------:R-:W1:Y:S01]  /*0170*/  LDC.64 R12, c[0x3][RZ] ;  /* 0x00c00000ff0c7b82 */ /* 0x000e620000000a00 */
[----:B------:R-:W2:Y:S01]  /*0180*/  LDCU.64 UR4, c[0x0][0x120] ;  /* 0x00002400ff0477ac */ /* 0x000ea20008000a00 */
[----:B------:R-:W-:-:S06]  /*0190*/  MOV R0, 0x0 ;  /* 0x0000000000007802 */ /* 0x000fcc0000000f00 */
[----:B0-----:R0:W3:Y:S01]  /*01a0*/  LDC.64 R8, c[0x4][R0] ;  /* 0x0100000000087b82 */ /* 0x0010e20000000a00 */
[----:B--2---:R-:W-:-:S04]  /*01b0*/  UIADD3 UR6, UP0, UPT, UR4, 0x8, URZ ;  /* 0x0000000804067890 */ /* 0x004fc8000ff1e0ff */
[----:B------:R-:W-:Y:S01]  /*01c0*/  UIADD3.X UR4, UPT, UPT, URZ, UR5, URZ, UP0, !UPT ;  /* 0x00000005ff047290 */ /* 0x000fe200087fe4ff */
[----:B-1----:R-:W1:Y:S01]  /*01d0*/  F2F.F64.F32 R2, R13 ;  /* 0x0000000d00027310 */ /* 0x002e620000201800 */
[----:B------:R-:W-:Y:S01]  /*01e0*/  IMAD.U32 R10, RZ, RZ, UR6 ;  /* 0x00000006ff0a7e24 */ /* 0x000fe2000f8e00ff */
[----:B------:R0:W-:Y:S03]  /*01f0*/  STL [R1], R12 ;  /* 0x0000000c01007387 */ /* 0x0001e60000100800 */
[----:B------:R-:W-:-:S05]  /*0200*/  MOV R11, UR4 ;  /* 0x00000004000b7c02 */ /* 0x000fca0008000f00 */
[----:B------:R0:W-:Y:S01]  /*0210*/  STL.64 [R1+0x10], R10 ;  /* 0x0000100a01007387 */ /* 0x0001e20000100a00 */
[----:B------:R-:W2:Y:S03]  /*0220*/  LDCU.64 UR4, c[0x4][0x8] ;  /* 0x01000100ff0477ac */ /* 0x000ea60008000a00 */
[----:B-1----:R0:W-:Y:S01]  /*0230*/  STL.64 [R1+0x8], R2 ;  /* 0x0000080201007387 */ /* 0x0021e20000100a00 */
[----:B--2---:R-:W-:Y:S01]  /*0240*/  IMAD.U32 R4, RZ, RZ, UR4 ;  /* 0x00000004ff047e24 */ /* 0x004fe2000f8e00ff */
[----:B0--3--:R-:W-:-:S07]  /*0250*/  MOV R5, UR5 ;  /* 0x0000000500057c02 */ /* 0x009fce0008000f00 */
[----:B------:R-:W-:-:S07]  /*0260*/  LEPC R20, `(.L_x_0) ;  /* 0x000000001014794e */ /* 0x000fce0000000000 */
[----:B------:R-:W-:Y:S05]  /*0270*/  CALL.ABS.NOINC R8 ;  /* 0x0000000008007343 */ /* 0x000fea0003c00000 */
.L_x_0:
[----:B------:R-:W-:Y:S05]  /*0280*/  EXIT ;  /* 0x000000000000794d */ /* 0x000fea0003800000 */
.L_x_1:
[----:B------:R-:W-:-:S00]  /*0290*/  BRA `(.L_x_1) ;  /* 0xfffffffc00fc7947 */ /* 0x000fc0000383ffff */
[----:B------:R-:W-:-:S00]  /*02a0*/  NOP ;  /* 0x0000000000007918 */ /* 0x000fc00000000000 */
        /* <DEDUP_REMOVED lines=13> */
.L_x_2:


//--------------------- .nv.global.init           --------------------------
	.section	.nv.global.init,"aw",@progbits
.nv.global.init:
	.type		$str,@object
	.size		$str,(.L_1 - $str)
$str:
        /*0000*/ 	.byte	0x4b, 0x65, 0x72, 0x6e, 0x65, 0x6c, 0x20, 0x73, 0x65, 0x65, 0x73, 0x20, 0x63, 0x6f, 0x6e, 0x73
        /*0010*/ 	.byte	0x74, 0x61, 0x6e, 0x74, 0x20, 0x64, 0x61, 0x74, 0x61, 0x3a, 0x20, 0x76, 0x61, 0x6c, 0x31, 0x3d
        /*0020*/ 	.byte	0x25, 0x64, 0x2c, 0x20, 0x76, 0x61, 0x6c, 0x32, 0x3d, 0x25, 0x2e, 0x32, 0x66, 0x2c, 0x20, 0x6e
        /*0030*/ 	.byte	0x61, 0x6d, 0x65, 0x3d, 0x25, 0x73, 0x0a, 0x00
.L_1:


//--------------------- .nv.shared.reserved.0     --------------------------
	.section	.nv.shared.reserved.0,"aw",@nobits
	.weak		__nv_reservedSMEM_offset_0_alias
	.size		__nv_reservedSMEM_offset_0_alias, 0, 64
	.other		__nv_reservedSMEM_offset_0_alias,@"STO_CUDA_RESERVED_SHARED STV_DEFAULT"
__nv_reservedSMEM_offset_0_alias:
	.zero		0
	.zero		64


//--------------------- .nv.constant0._Z13computeKernelPii --------------------------
	.section	.nv.constant0._Z13computeKernelPii,"a",@progbits
	.sectionflags	@""
	.align	4
.nv.constant0._Z13computeKernelPii:
	.zero		908


//--------------------- SYMBOLS --------------------------

	.type		.nv.reservedSmem.offset0,@object
	.size		.nv.reservedSmem.offset0,0x4
	.type		vprintf,@function
